//
// Generated by NVIDIA NVVM Compiler
//
// Compiler Build ID: CL-36424714
// Cuda compilation tools, release 13.0, V13.0.88
// Based on NVVM 20.0.0
//

.version 9.0
.target sm_100
.address_size 64

	// .globl	_Z15histogramKernelPKcPjjii
.extern .shared .align 16 .b8 s_hist[];

.visible .entry _Z15histogramKernelPKcPjjii(
	.param .u64 .ptr .align 1 _Z15histogramKernelPKcPjjii_param_0,
	.param .u64 .ptr .align 1 _Z15histogramKernelPKcPjjii_param_1,
	.param .u32 _Z15histogramKernelPKcPjjii_param_2,
	.param .u32 _Z15histogramKernelPKcPjjii_param_3,
	.param .u32 _Z15histogramKernelPKcPjjii_param_4
)
{
	.reg .pred 	%p<11>;
	.reg .b32 	%r<36>;
	.reg .b64 	%rd<9>;

	ld.param.u64 	%rd3, [_Z15histogramKernelPKcPjjii_param_0];
	ld.param.u64 	%rd4, [_Z15histogramKernelPKcPjjii_param_1];
	ld.param.u32 	%r15, [_Z15histogramKernelPKcPjjii_param_2];
	ld.param.u32 	%r16, [_Z15histogramKernelPKcPjjii_param_3];
	ld.param.u32 	%r17, [_Z15histogramKernelPKcPjjii_param_4];
	sub.s32 	%r1, %r17, %r16;
	mov.u32 	%r35, %tid.x;
	setp.gt.s32 	%p1, %r35, %r1;
	@%p1 bra 	$L__BB0_3;
	mov.u32 	%r3, %ntid.x;
	mov.u32 	%r33, %r35;
$L__BB0_2:
	shl.b32 	%r18, %r33, 2;
	mov.u32 	%r19, s_hist;
	add.s32 	%r20, %r19, %r18;
	mov.b32 	%r21, 0;
	st.shared.u32 	[%r20], %r21;
	add.s32 	%r33, %r33, %r3;
	setp.le.s32 	%p2, %r33, %r1;
	@%p2 bra 	$L__BB0_2;
$L__BB0_3:
	bar.sync 	0;
	mov.u32 	%r22, %ctaid.x;
	mov.u32 	%r6, %ntid.x;
	mad.lo.s32 	%r34, %r22, %r6, %r35;
	setp.ge.u32 	%p3, %r34, %r15;
	@%p3 bra 	$L__BB0_8;
	cvta.to.global.u64 	%rd1, %rd3;
	mov.u32 	%r23, %nctaid.x;
	mul.lo.s32 	%r8, %r23, %r6;
$L__BB0_5:
	cvt.u64.u32 	%rd5, %r34;
	add.s64 	%rd6, %rd1, %rd5;
	ld.global.u8 	%r10, [%rd6];
	setp.lt.s32 	%p4, %r10, %r16;
	setp.lt.s32 	%p5, %r17, %r10;
	or.pred  	%p6, %p4, %p5;
	@%p6 bra 	$L__BB0_7;
	sub.s32 	%r24, %r10, %r16;
	shl.b32 	%r25, %r24, 2;
	mov.u32 	%r26, s_hist;
	add.s32 	%r27, %r26, %r25;
	atom.shared.add.u32 	%r28, [%r27], 1;
$L__BB0_7:
	add.s32 	%r34, %r34, %r8;
	setp.lt.u32 	%p7, %r34, %r15;
	@%p7 bra 	$L__BB0_5;
$L__BB0_8:
	setp.gt.s32 	%p8, %r35, %r1;
	bar.sync 	0;
	@%p8 bra 	$L__BB0_13;
	cvta.to.global.u64 	%rd2, %rd4;
	mov.u32 	%r30, s_hist;
$L__BB0_10:
	shl.b32 	%r29, %r35, 2;
	add.s32 	%r31, %r30, %r29;
	ld.shared.u32 	%r13, [%r31];
	setp.eq.s32 	%p9, %r13, 0;
	@%p9 bra 	$L__BB0_12;
	mul.wide.s32 	%rd7, %r35, 4;
	add.s64 	%rd8, %rd2, %rd7;
	atom.global.add.u32 	%r32, [%rd8], %r13;
$L__BB0_12:
	add.s32 	%r35, %r35, %r6;
	setp.le.s32 	%p10, %r35, %r1;
	@%p10 bra 	$L__BB0_10;
$L__BB0_13:
	ret;

}


// ===== COMPILED SASS (sm_100) =====

	.target	sm_100

	.elftype	@"ET_EXEC"


//--------------------- .note.nv.tkinfo           --------------------------
	.section	.note.nv.tkinfo,"",@"SHT_NOTE"
	.sectionflags	@"SHF_NOTE_NV_TKINFO"
	.tkinfo
        /*0018*/ 	.word	0x00000002
        /*0030*/ 	.string	""
        /*0030*/ 	.string	"ptxas"
        /*0030*/ 	.string	"Cuda compilation tools, release 13.0, V13.0.88"
        /*0030*/ 	.string	"Build cuda_13.0.r13.0/compiler.36424714_0"
        /*0030*/ 	.string	"-arch sm_100 -m 64 "



//--------------------- .note.nv.cuinfo           --------------------------
	.section	.note.nv.cuinfo,"",@"SHT_NOTE"
	.sectionflags	@"SHF_NOTE_NV_CUINFO"
        /*0018*/ 	.short	0x0002
        /*001a*/ 	.short	0x0064
        /*001c*/ 	.short	0x0082
	.zero		2


//--------------------- .nv.info                  --------------------------
	.section	.nv.info,"",@"SHT_CUDA_INFO"
	.align	4


	//----- nvinfo : EIATTR_REGCOUNT
	.align		4
        /*0000*/ 	.byte	0x04, 0x2f
        /*0002*/ 	.short	(.L_1 - .L_0)
	.align		4
.L_0:
        /*0004*/ 	.word	index@(_Z15histogramKernelPKcPjjii)
        /*0008*/ 	.word	0x0000000c


	//----- nvinfo : EIATTR_FRAME_SIZE
	.align		4
.L_1:
        /*000c*/ 	.byte	0x04, 0x11
        /*000e*/ 	.short	(.L_3 - .L_2)
	.align		4
.L_2:
        /*0010*/ 	.word	index@(_Z15histogramKernelPKcPjjii)
        /*0014*/ 	.word	0x00000000


	//----- nvinfo : EIATTR_MIN_STACK_SIZE
	.align		4
.L_3:
        /*0018*/ 	.byte	0x04, 0x12
        /*001a*/ 	.short	(.L_5 - .L_4)
	.align		4
.L_4:
        /*001c*/ 	.word	index@(_Z15histogramKernelPKcPjjii)
        /*0020*/ 	.word	0x00000000
.L_5:


//--------------------- .nv.compat                --------------------------
	.section	.nv.compat,"",@"SHT_CUDA_COMPAT_INFO"
	.align	4
        /*0000*/ 	.byte	0x02, 0x09, 0x00, 0x00, 0x02, 0x02, 0x01, 0x00, 0x02, 0x05, 0x05, 0x00, 0x03, 0x07, 0x01, 0x01
        /*0010*/ 	.byte	0x02, 0x03, 0x00, 0x00, 0x02, 0x06, 0x01, 0x00, 0x04, 0x0b, 0x08, 0x00, 0x09, 0x00, 0x00, 0x00
        /*0020*/ 	.byte	0x00, 0x00, 0x00, 0x00


//--------------------- .nv.info._Z15histogramKernelPKcPjjii --------------------------
	.section	.nv.info._Z15histogramKernelPKcPjjii,"",@"SHT_CUDA_INFO"
	.sectionflags	@""
	.align	4


	//----- nvinfo : EIATTR_CUDA_API_VERSION
	.align		4
        /*0000*/ 	.byte	0x04, 0x37
        /*0002*/ 	.short	(.L_7 - .L_6)
.L_6:
        /*0004*/ 	.word	0x00000082


	//----- nvinfo : EIATTR_KPARAM_INFO
	.align		4
.L_7:
        /*0008*/ 	.byte	0x04, 0x17
        /*000a*/ 	.short	(.L_9 - .L_8)
.L_8:
        /*000c*/ 	.word	0x00000000
        /*0010*/ 	.short	0x0004
        /*0012*/ 	.short	0x0018
        /*0014*/ 	.byte	0x00, 0xf0, 0x11, 0x00


	//----- nvinfo : EIATTR_KPARAM_INFO
	.align		4
.L_9:
        /*0018*/ 	.byte	0x04, 0x17
        /*001a*/ 	.short	(.L_11 - .L_10)
.L_10:
        /*001c*/ 	.word	0x00000000
        /*0020*/ 	.short	0x0003
        /*0022*/ 	.short	0x0014
        /*0024*/ 	.byte	0x00, 0xf0, 0x11, 0x00


	//----- nvinfo : EIATTR_KPARAM_INFO
	.align		4
.L_11:
        /*0028*/ 	.byte	0x04, 0x17
        /*002a*/ 	.short	(.L_13 - .L_12)
.L_12:
        /*002c*/ 	.word	0x00000000
        /*0030*/ 	.short	0x0002
        /*0032*/ 	.short	0x0010
        /*0034*/ 	.byte	0x00, 0xf0, 0x11, 0x00


	//----- nvinfo : EIATTR_KPARAM_INFO
	.align		4
.L_13:
        /*0038*/ 	.byte	0x04, 0x17
        /*003a*/ 	.short	(.L_15 - .L_14)
.L_14:
        /*003c*/ 	.word	0x00000000
        /*0040*/ 	.short	0x0001
        /*0042*/ 	.short	0x0008
        /*0044*/ 	.byte	0x00, 0xf5, 0x21, 0x00


	//----- nvinfo : EIATTR_KPARAM_INFO
	.align		4
.L_15:
        /*0048*/ 	.byte	0x04, 0x17
        /*004a*/ 	.short	(.L_17 - .L_16)
.L_16:
        /*004c*/ 	.word	0x00000000
        /*0050*/ 	.short	0x0000
        /*0052*/ 	.short	0x0000
        /*0054*/ 	.byte	0x00, 0xf5, 0x21, 0x00


	//----- nvinfo : EIATTR_SPARSE_MMA_MASK
	.align		4
.L_17:
        /*0058*/ 	.byte	0x03, 0x50
        /*005a*/ 	.short	0x0000


	//----- nvinfo : EIATTR_MAXREG_COUNT
	.align		4
        /*005c*/ 	.byte	0x03, 0x1b
        /*005e*/ 	.short	0x00ff


	//----- nvinfo : EIATTR_NUM_BARRIERS
	.align		4
        /*0060*/ 	.byte	0x02, 0x4c
        /*0062*/ 	.byte	0x01
	.zero		1


	//----- nvinfo : EIATTR_MERCURY_ISA_VERSION
	.align		4
        /*0064*/ 	.byte	0x03, 0x5f
        /*0066*/ 	.short	0x0101


	//----- nvinfo : EIATTR_VRC_CTA_INIT_COUNT
	.align		4
        /*0068*/ 	.byte	0x02, 0x4a
	.zero		1
	.zero		1


	//----- nvinfo : EIATTR_EXIT_INSTR_OFFSETS
	.align		4
        /*006c*/ 	.byte	0x04, 0x1c
        /*006e*/ 	.short	(.L_19 - .L_18)


	//   ....[0]....
.L_18:
        /*0070*/ 	.word	0x00000350


	//   ....[1]....
        /*0074*/ 	.word	0x00000450


	//----- nvinfo : EIATTR_CRS_STACK_SIZE
	.align		4
.L_19:
        /*0078*/ 	.byte	0x04, 0x1e
        /*007a*/ 	.short	(.L_21 - .L_20)
.L_20:
        /*007c*/ 	.word	0x00000000


	//----- nvinfo : EIATTR_CBANK_PARAM_SIZE
	.align		4
.L_21:
        /*0080*/ 	.byte	0x03, 0x19
        /*0082*/ 	.short	0x001c


	//----- nvinfo : EIATTR_PARAM_CBANK
	.align		4
        /*0084*/ 	.byte	0x04, 0x0a
        /*0086*/ 	.short	(.L_23 - .L_22)
	.align		4
.L_22:
        /*0088*/ 	.word	index@(.nv.constant0._Z15histogramKernelPKcPjjii)
        /*008c*/ 	.short	0x0380
        /*008e*/ 	.short	0x001c


	//----- nvinfo : EIATTR_SW_WAR
	.align		4
.L_23:
        /*0090*/ 	.byte	0x04, 0x36
        /*0092*/ 	.short	(.L_25 - .L_24)
.L_24:
        /*0094*/ 	.word	0x00000008
.L_25:


//--------------------- .nv.callgraph             --------------------------
	.section	.nv.callgraph,"",@"SHT_CUDA_CALLGRAPH"
	.align	4
	.sectionentsize	8
	.align		4
        /*0000*/ 	.word	0x00000000
	.align		4
        /*0004*/ 	.word	0xffffffff
	.align		4
        /*0008*/ 	.word	0x00000000
	.align		4
        /*000c*/ 	.word	0xfffffffe
	.align		4
        /*0010*/ 	.word	0x00000000
	.align		4
        /*0014*/ 	.word	0xfffffffd
	.align		4
        /*0018*/ 	.word	0x00000000
	.align		4
        /*001c*/ 	.word	0xfffffffc


//--------------------- .text._Z15histogramKernelPKcPjjii --------------------------
	.section	.text._Z15histogramKernelPKcPjjii,"ax",@progbits
	.align	128
        .global         _Z15histogramKernelPKcPjjii
        .type           _Z15histogramKernelPKcPjjii,@function
        .size           _Z15histogramKernelPKcPjjii,(.L_x_12 - _Z15histogramKernelPKcPjjii)
        .other          _Z15histogramKernelPKcPjjii,@"STO_CUDA_ENTRY STV_DEFAULT"
_Z15histogramKernelPKcPjjii:
.text._Z15histogramKernelPKcPjjii:
[----:B------:R-:W-:Y:S01]  /*0000*/  LDC R1, c[0x0][0x37c] ;  /* 0x0000df00ff017b82 */ /* 0x000fe20000000800 */
[----:B------:R-:W0:Y:S01]  /*0010*/  S2R R7, SR_TID.X ;  /* 0x0000000000077919 */ /* 0x000e220000002100 */
[----:B------:R-:W1:Y:S01]  /*0020*/  LDCU UR4, c[0x0][0x398] ;  /* 0x00007300ff0477ac */ /* 0x000e620008000800 */
[----:B------:R-:W-:Y:S01]  /*0030*/  BSSY.RECONVERGENT B0, `(.L_x_0) ;  /* 0x000000f000007945 */ /* 0x000fe20003800200 */
[----:B------:R-:W1:Y:S02]  /*0040*/  LDCU UR5, c[0x0][0x394] ;  /* 0x00007280ff0577ac */ /* 0x000e640008000800 */
[----:B-1----:R-:W-:-:S06]  /*0050*/  UIADD3 UR4, UPT, UPT, UR4, -UR5, URZ ;  /* 0x8000000504047290 */ /* 0x002fcc000fffe0ff */
[----:B0-----:R-:W-:-:S13]  /*0060*/  ISETP.GT.AND P0, PT, R7, UR4, PT ;  /* 0x0000000407007c0c */ /* 0x001fda000bf04270 */
[----:B------:R-:W-:Y:S05]  /*0070*/  @P0 BRA `(.L_x_1) ;  /* 0x0000000000280947 */ /* 0x000fea0003800000 */
[----:B------:R-:W0:Y:S01]  /*0080*/  S2R R3, SR_CgaCtaId ;  /* 0x0000000000037919 */ /* 0x000e220000008800 */
[----:B------:R-:W1:Y:S01]  /*0090*/  LDC R5, c[0x0][0x360] ;  /* 0x0000d800ff057b82 */ /* 0x000e620000000800 */
[----:B------:R-:W-:Y:S01]  /*00a0*/  MOV R2, 0x400 ;  /* 0x0000040000027802 */ /* 0x000fe20000000f00 */
[----:B------:R-:W-:-:S03]  /*00b0*/  IMAD.MOV.U32 R0, RZ, RZ, R7 ;  /* 0x000000ffff007224 */ /* 0x000fc600078e0007 */
[----:B0-----:R-:W-:-:S07]  /*00c0*/  LEA R3, R3, R2, 0x18 ;  /* 0x0000000203037211 */ /* 0x001fce00078ec0ff */
.L_x_2:
[----:B------:R-:W-:Y:S02]  /*00d0*/  IMAD R2, R0, 0x4, R3 ;  /* 0x0000000400027824 */ /* 0x000fe400078e0203 */
[----:B-1----:R-:W-:-:S03]  /*00e0*/  IMAD.IADD R0, R5, 0x1, R0 ;  /* 0x0000000105007824 */ /* 0x002fc600078e0200 */
[----:B------:R0:W-:Y:S02]  /*00f0*/  STS [R2], RZ ;  /* 0x000000ff02007388 */ /* 0x0001e40000000800 */
[----:B------:R-:W-:-:S13]  /*0100*/  ISETP.GT.AND P0, PT, R0, UR4, PT ;  /* 0x0000000400007c0c */ /* 0x000fda000bf04270 */
[----:B0-----:R-:W-:Y:S05]  /*0110*/  @!P0 BRA `(.L_x_2) ;  /* 0xfffffffc00ec8947 */ /* 0x001fea000383ffff */
.L_x_1:
[----:B------:R-:W-:Y:S05]  /*0120*/  BSYNC.RECONVERGENT B0 ;  /* 0x0000000000007941 */ /* 0x000fea0003800200 */
.L_x_0:
[----:B------:R-:W0:Y:S01]  /*0130*/  S2UR UR5, SR_CTAID.X ;  /* 0x00000000000579c3 */ /* 0x000e220000002500 */
[----:B------:R-:W1:Y:S01]  /*0140*/  LDCU UR6, c[0x0][0x390] ;  /* 0x00007200ff0677ac */ /* 0x000e620008000800 */
[----:B------:R-:W-:Y:S01]  /*0150*/  BSSY.RECONVERGENT B0, `(.L_x_3) ;  /* 0x000001d000007945 */ /* 0x000fe20003800200 */
[----:B------:R-:W2:Y:S05]  /*0160*/  LDCU.64 UR8, c[0x0][0x358] ;  /* 0x00006b00ff0877ac */ /* 0x000eaa0008000a00 */
[----:B------:R-:W0:Y:S01]  /*0170*/  LDC R6, c[0x0][0x360] ;  /* 0x0000d800ff067b82 */ /* 0x000e220000000800 */
[----:B------:R-:W3:Y:S01]  /*0180*/  LDCU UR7, c[0x0][0x398] ;  /* 0x00007300ff0777ac */ /* 0x000ee20008000800 */
[----:B------:R-:W4:Y:S01]  /*0190*/  LDCU.64 UR10, c[0x0][0x380] ;  /* 0x00007000ff0a77ac */ /* 0x000f220008000a00 */
[----:B0-----:R-:W-:-:S05]  /*01a0*/  IMAD R0, R6, UR5, R7 ;  /* 0x0000000506007c24 */ /* 0x001fca000f8e0207 */
[----:B------:R-:W-:Y:S01]  /*01b0*/  BAR.SYNC.DEFER_BLOCKING 0x0 ;  /* 0x0000000000007b1d */ /* 0x000fe20000010000 */
[----:B-1----:R-:W-:-:S13]  /*01c0*/  ISETP.GE.U32.AND P0, PT, R0, UR6, PT ;  /* 0x0000000600007c0c */ /* 0x002fda000bf06070 */
[----:B--234-:R-:W-:Y:S05]  /*01d0*/  @P0 BRA `(.L_x_4) ;  /* 0x0000000000500947 */ /* 0x01cfea0003800000 */
[----:B------:R-:W0:Y:S01]  /*01e0*/  LDC.64 R8, c[0x0][0x390] ;  /* 0x0000e400ff087b82 */ /* 0x000e220000000a00 */
[----:B------:R-:W1:Y:S02]  /*01f0*/  LDCU UR5, c[0x0][0x370] ;  /* 0x00006e00ff0577ac */ /* 0x000e640008000800 */
[----:B-1----:R-:W-:-:S07]  /*0200*/  IMAD R5, R6, UR5, RZ ;  /* 0x0000000506057c24 */ /* 0x002fce000f8e02ff */
.L_x_7:
[----:B0-----:R-:W-:-:S05]  /*0210*/  IADD3 R2, P0, PT, R0, UR10, RZ ;  /* 0x0000000a00027c10 */ /* 0x001fca000ff1e0ff */
[----:B------:R-:W-:-:S05]  /*0220*/  IMAD.X R3, RZ, RZ, UR11, P0 ;  /* 0x0000000bff037e24 */ /* 0x000fca00080e06ff */
[----:B------:R-:W2:Y:S01]  /*0230*/  LDG.E.U8 R2, desc[UR8][R2.64] ;  /* 0x0000000802027981 */ /* 0x000ea2000c1e1100 */
[----:B------:R-:W-:Y:S01]  /*0240*/  IMAD.IADD R0, R5, 0x1, R0 ;  /* 0x0000000105007824 */ /* 0x000fe200078e0200 */
[----:B------:R-:W-:Y:S04]  /*0250*/  BSSY.RECONVERGENT B1, `(.L_x_5) ;  /* 0x000000b000017945 */ /* 0x000fe80003800200 */
[----:B0-----:R-:W-:Y:S02]  /*0260*/  ISETP.GE.U32.AND P1, PT, R0, R8, PT ;  /* 0x000000080000720c */ /* 0x001fe40003f26070 */
[----:B--2---:R-:W-:-:S04]  /*0270*/  ISETP.GT.AND P0, PT, R2, UR7, PT ;  /* 0x0000000702007c0c */ /* 0x004fc8000bf04270 */
[----:B------:R-:W-:-:S13]  /*0280*/  ISETP.LT.OR P0, PT, R2, R9, P0 ;  /* 0x000000090200720c */ /* 0x000fda0000701670 */
[----:B------:R-:W-:Y:S05]  /*0290*/  @P0 BRA `(.L_x_6) ;  /* 0x0000000000180947 */ /* 0x000fea0003800000 */
[----:B------:R-:W0:Y:S01]  /*02a0*/  S2UR UR6, SR_CgaCtaId ;  /* 0x00000000000679c3 */ /* 0x000e220000008800 */
[----:B------:R-:W-:Y:S01]  /*02b0*/  UMOV UR5, 0x400 ;  /* 0x0000040000057882 */ /* 0x000fe20000000000 */
[----:B------:R-:W-:Y:S01]  /*02c0*/  IMAD.IADD R2, R2, 0x1, -R9 ;  /* 0x0000000102027824 */ /* 0x000fe200078e0a09 */
[----:B0-----:R-:W-:-:S06]  /*02d0*/  ULEA UR5, UR6, UR5, 0x18 ;  /* 0x0000000506057291 */ /* 0x001fcc000f8ec0ff */
[----:B------:R-:W-:-:S05]  /*02e0*/  LEA R2, R2, UR5, 0x2 ;  /* 0x0000000502027c11 */ /* 0x000fca000f8e10ff */
[----:B------:R0:W-:Y:S02]  /*02f0*/  ATOMS.POPC.INC.32 RZ, [R2+URZ] ;  /* 0x0000000002ff7f8c */ /* 0x0001e4000d8000ff */
.L_x_6:
[----:B------:R-:W-:Y:S05]  /*0300*/  BSYNC.RECONVERGENT B1 ;  /* 0x0000000000017941 */ /* 0x000fea0003800200 */
.L_x_5:
[----:B------:R-:W-:Y:S05]  /*0310*/  @!P1 BRA `(.L_x_7) ;  /* 0xfffffffc00bc9947 */ /* 0x000fea000383ffff */
.L_x_4:
[----:B------:R-:W-:Y:S05]  /*0320*/  BSYNC.RECONVERGENT B0 ;  /* 0x0000000000007941 */ /* 0x000fea0003800200 */
.L_x_3:
[----:B------:R-:W-:Y:S01]  /*0330*/  BAR.SYNC.DEFER_BLOCKING 0x0 ;  /* 0x0000000000007b1d */ /* 0x000fe20000010000 */
[----:B------:R-:W-:-:S13]  /*0340*/  ISETP.GT.AND P0, PT, R7, UR4, PT ;  /* 0x0000000407007c0c */ /* 0x000fda000bf04270 */
[----:B------:R-:W-:Y:S05]  /*0350*/  @P0 EXIT ;  /* 0x000000000000094d */ /* 0x000fea0003800000 */
[----:B------:R-:W1:Y:S01]  /*0360*/  S2UR UR6, SR_CgaCtaId ;  /* 0x00000000000679c3 */ /* 0x000e620000008800 */
[----:B------:R-:W-:-:S07]  /*0370*/  UMOV UR5, 0x400 ;  /* 0x0000040000057882 */ /* 0x000fce0000000000 */
[----:B------:R-:W2:Y:S01]  /*0380*/  LDC.64 R4, c[0x0][0x388] ;  /* 0x0000e200ff047b82 */ /* 0x000ea20000000a00 */
[----:B-1----:R-:W-:-:S12]  /*0390*/  ULEA UR5, UR6, UR5, 0x18 ;  /* 0x0000000506057291 */ /* 0x002fd8000f8ec0ff */
.L_x_10:
[----:B------:R-:W-:Y:S01]  /*03a0*/  LEA R0, R7, UR5, 0x2 ;  /* 0x0000000507007c11 */ /* 0x000fe2000f8e10ff */
[----:B------:R-:W-:Y:S04]  /*03b0*/  BSSY.RECONVERGENT B0, `(.L_x_8) ;  /* 0x0000006000007945 */ /* 0x000fe80003800200 */
[----:B-1----:R-:W1:Y:S02]  /*03c0*/  LDS R9, [R0] ;  /* 0x0000000000097984 */ /* 0x002e640000000800 */
[----:B-1----:R-:W-:-:S13]  /*03d0*/  ISETP.NE.AND P0, PT, R9, RZ, PT ;  /* 0x000000ff0900720c */ /* 0x002fda0003f05270 */
[----:B------:R-:W-:Y:S05]  /*03e0*/  @!P0 BRA `(.L_x_9) ;  /* 0x0000000000088947 */ /* 0x000fea0003800000 */
[----:B0-2---:R-:W-:-:S05]  /*03f0*/  IMAD.WIDE R2, R7, 0x4, R4 ;  /* 0x0000000407027825 */ /* 0x005fca00078e0204 */
[----:B------:R1:W-:Y:S02]  /*0400*/  REDG.E.ADD.STRONG.GPU desc[UR8][R2.64], R9 ;  /* 0x000000090200798e */ /* 0x0003e4000c12e108 */
.L_x_9:
[----:B------:R-:W-:Y:S05]  /*0410*/  BSYNC.RECONVERGENT B0 ;  /* 0x0000000000007941 */ /* 0x000fea0003800200 */
.L_x_8:
[----:B------:R-:W-:-:S05]  /*0420*/  IMAD.IADD R7, R6, 0x1, R7 ;  /* 0x0000000106077824 */ /* 0x000fca00078e0207 */
[----:B------:R-:W-:-:S13]  /*0430*/  ISETP.GT.AND P0, PT, R7, UR4, PT ;  /* 0x0000000407007c0c */ /* 0x000fda000bf04270 */
[----:B------:R-:W-:Y:S05]  /*0440*/  @!P0 BRA `(.L_x_10) ;  /* 0xfffffffc00d48947 */ /* 0x000fea000383ffff */
[----:B------:R-:W-:Y:S05]  /*0450*/  EXIT ;  /* 0x000000000000794d */ /* 0x000fea0003800000 */
.L_x_11:
[----:B------:R-:W-:-:S00]  /*0460*/  BRA `(.L_x_11) ;  /* 0xfffffffc00fc7947 */ /* 0x000fc0000383ffff */
[----:B------:R-:W-:-:S00]  /*0470*/  NOP ;  /* 0x0000000000007918 */ /* 0x000fc00000000000 */
        /* <DEDUP_REMOVED lines=8> */
.L_x_12:


//--------------------- .nv.shared._Z15histogramKernelPKcPjjii --------------------------
	.section	.nv.shared._Z15histogramKernelPKcPjjii,"aw",@nobits
	.sectionflags	@""
	.align	16
	.zero		1024


//--------------------- .nv.shared.reserved.0     --------------------------
	.section	.nv.shared.reserved.0,"aw",@nobits
	.weak		__nv_reservedSMEM_offset_0_alias
	.size		__nv_reservedSMEM_offset_0_alias, 0, 64
	.other		__nv_reservedSMEM_offset_0_alias,@"STO_CUDA_RESERVED_SHARED STV_DEFAULT"
__nv_reservedSMEM_offset_0_alias:
	.zero		0
	.zero		64


//--------------------- .nv.constant0._Z15histogramKernelPKcPjjii --------------------------
	.section	.nv.constant0._Z15histogramKernelPKcPjjii,"a",@progbits
	.sectionflags	@""
	.align	4
.nv.constant0._Z15histogramKernelPKcPjjii:
	.zero		924


//--------------------- SYMBOLS --------------------------

	.type		.nv.reservedSmem.offset0,@object
	.size		.nv.reservedSmem.offset0,0x4
	.type		.nv.reservedSmem.cap,@object
	.size		.nv.reservedSmem.cap,0x4
